//
// Generated by NVIDIA NVVM Compiler
//
// Compiler Build ID: CL-36424714
// Cuda compilation tools, release 13.0, V13.0.88
// Based on NVVM 20.0.0
//

.version 9.0
.target sm_100
.address_size 64

	// .globl	_Z12Agent_actionP4int2Ps
.extern .func  (.param .b32 func_retval0) vprintf
(
	.param .b64 vprintf_param_0,
	.param .b64 vprintf_param_1
)
;
.global .align 1 .b8 $str[34] = {84, 104, 101, 32, 99, 117, 114, 114, 101, 110, 116, 32, 112, 111, 115, 105, 116, 105, 111, 110, 32, 105, 115, 58, 32, 40, 37, 100, 44, 32, 37, 100, 41};

.visible .entry _Z12Agent_actionP4int2Ps(
	.param .u64 .ptr .align 1 _Z12Agent_actionP4int2Ps_param_0,
	.param .u64 .ptr .align 1 _Z12Agent_actionP4int2Ps_param_1
)
{
	.local .align 8 .b8 	__local_depot0[8];
	.reg .b64 	%SP;
	.reg .b64 	%SPL;
	.reg .pred 	%p<17>;
	.reg .b16 	%rs<7>;
	.reg .b32 	%r<10>;
	.reg .b64 	%rd<9>;

	mov.u64 	%SPL, __local_depot0;
	cvta.local.u64 	%SP, %SPL;
	ld.param.u64 	%rd2, [_Z12Agent_actionP4int2Ps_param_0];
	ld.param.u64 	%rd3, [_Z12Agent_actionP4int2Ps_param_1];
	cvta.to.global.u64 	%rd1, %rd3;
	cvta.to.global.u64 	%rd4, %rd2;
	ld.global.v2.u32 	{%r5, %r6}, [%rd4];
	or.b32  	%r7, %r6, %r5;
	setp.ne.s32 	%p1, %r7, 0;
	@%p1 bra 	$L__BB0_2;
	mov.b16 	%rs6, 0;
	st.global.u16 	[%rd1], %rs6;
	bra.uni 	$L__BB0_13;
$L__BB0_2:
	setp.ne.s32 	%p2, %r6, 0;
	setp.ne.s32 	%p3, %r5, 1;
	or.pred  	%p4, %p2, %p3;
	@%p4 bra 	$L__BB0_4;
	mov.b16 	%rs5, 0;
	st.global.u16 	[%rd1], %rs5;
	bra.uni 	$L__BB0_13;
$L__BB0_4:
	setp.ne.s32 	%p5, %r6, 0;
	setp.ne.s32 	%p6, %r5, 2;
	or.pred  	%p7, %p5, %p6;
	@%p7 bra 	$L__BB0_6;
	mov.b16 	%rs4, 0;
	st.global.u16 	[%rd1], %rs4;
	bra.uni 	$L__BB0_13;
$L__BB0_6:
	setp.ne.s32 	%p8, %r6, 0;
	setp.ne.s32 	%p9, %r5, 3;
	or.pred  	%p10, %p8, %p9;
	@%p10 bra 	$L__BB0_8;
	mov.b16 	%rs3, 1;
	st.global.u16 	[%rd1], %rs3;
	bra.uni 	$L__BB0_13;
$L__BB0_8:
	setp.ne.s32 	%p11, %r5, 3;
	setp.ne.s32 	%p12, %r6, 1;
	or.pred  	%p13, %p12, %p11;
	@%p13 bra 	$L__BB0_10;
	mov.b16 	%rs2, 1;
	st.global.u16 	[%rd1], %rs2;
	bra.uni 	$L__BB0_13;
$L__BB0_10:
	setp.ne.s32 	%p14, %r5, 3;
	setp.ne.s32 	%p15, %r6, 2;
	or.pred  	%p16, %p15, %p14;
	@%p16 bra 	$L__BB0_12;
	mov.b16 	%rs1, 2;
	st.global.u16 	[%rd1], %rs1;
	bra.uni 	$L__BB0_13;
$L__BB0_12:
	add.u64 	%rd5, %SP, 0;
	add.u64 	%rd6, %SPL, 0;
	st.local.v2.u32 	[%rd6], {%r5, %r6};
	mov.u64 	%rd7, $str;
	cvta.global.u64 	%rd8, %rd7;
	{ // callseq 0, 0
	.param .b64 param0;
	st.param.b64 	[param0], %rd8;
	.param .b64 param1;
	st.param.b64 	[param1], %rd5;
	.param .b32 retval0;
	call.uni (retval0), 
	vprintf, 
	(
	param0, 
	param1
	);
	ld.param.b32 	%r8, [retval0];
	} // callseq 0
$L__BB0_13:
	ret;

}


// ===== COMPILED SASS (sm_100) =====

	.target	sm_100

	.elftype	@"ET_EXEC"


//--------------------- .note.nv.tkinfo           --------------------------
	.section	.note.nv.tkinfo,"",@"SHT_NOTE"
	.sectionflags	@"SHF_NOTE_NV_TKINFO"
	.tkinfo
        /*0018*/ 	.word	0x00000002
        /*0030*/ 	.string	""
        /*0030*/ 	.string	"ptxas"
        /*0030*/ 	.string	"Cuda compilation tools, release 13.0, V13.0.88"
        /*0030*/ 	.string	"Build cuda_13.0.r13.0/compiler.36424714_0"
        /*0030*/ 	.string	"-arch sm_100 -m 64 "



//--------------------- .note.nv.cuinfo           --------------------------
	.section	.note.nv.cuinfo,"",@"SHT_NOTE"
	.sectionflags	@"SHF_NOTE_NV_CUINFO"
        /*0018*/ 	.short	0x0002
        /*001a*/ 	.short	0x0064
        /*001c*/ 	.short	0x0082
	.zero		2


//--------------------- .nv.info                  --------------------------
	.section	.nv.info,"",@"SHT_CUDA_INFO"
	.align	4


	//----- nvinfo : EIATTR_REGCOUNT
	.align		4
        /*0000*/ 	.byte	0x04, 0x2f
        /*0002*/ 	.short	(.L_2 - .L_1)
	.align		4
.L_1:
        /*0004*/ 	.word	index@(_Z12Agent_actionP4int2Ps)
        /*0008*/ 	.word	0x00000018


	//----- nvinfo : EIATTR_FRAME_SIZE
	.align		4
.L_2:
        /*000c*/ 	.byte	0x04, 0x11
        /*000e*/ 	.short	(.L_4 - .L_3)
	.align		4
.L_3:
        /*0010*/ 	.word	index@(_Z12Agent_actionP4int2Ps)
        /*0014*/ 	.word	0x00000008


	//----- nvinfo : EIATTR_MIN_STACK_SIZE
	.align		4
.L_4:
        /*0018*/ 	.byte	0x04, 0x12
        /*001a*/ 	.short	(.L_6 - .L_5)
	.align		4
.L_5:
        /*001c*/ 	.word	index@(_Z12Agent_actionP4int2Ps)
        /*0020*/ 	.word	0x00000008
.L_6:


//--------------------- .nv.compat                --------------------------
	.section	.nv.compat,"",@"SHT_CUDA_COMPAT_INFO"
	.align	4
        /*0000*/ 	.byte	0x02, 0x09, 0x00, 0x00, 0x02, 0x02, 0x01, 0x00, 0x02, 0x05, 0x05, 0x00, 0x03, 0x07, 0x01, 0x01
        /*0010*/ 	.byte	0x02, 0x03, 0x00, 0x00, 0x02, 0x06, 0x01, 0x00, 0x04, 0x0b, 0x08, 0x00, 0x09, 0x00, 0x00, 0x00
        /*0020*/ 	.byte	0x00, 0x00, 0x00, 0x00


//--------------------- .nv.info._Z12Agent_actionP4int2Ps --------------------------
	.section	.nv.info._Z12Agent_actionP4int2Ps,"",@"SHT_CUDA_INFO"
	.sectionflags	@""
	.align	4


	//----- nvinfo : EIATTR_CUDA_API_VERSION
	.align		4
        /*0000*/ 	.byte	0x04, 0x37
        /*0002*/ 	.short	(.L_8 - .L_7)
.L_7:
        /*0004*/ 	.word	0x00000082


	//----- nvinfo : EIATTR_KPARAM_INFO
	.align		4
.L_8:
        /*0008*/ 	.byte	0x04, 0x17
        /*000a*/ 	.short	(.L_10 - .L_9)
.L_9:
        /*000c*/ 	.word	0x00000000
        /*0010*/ 	.short	0x0001
        /*0012*/ 	.short	0x0008
        /*0014*/ 	.byte	0x00, 0xf5, 0x21, 0x00


	//----- nvinfo : EIATTR_KPARAM_INFO
	.align		4
.L_10:
        /*0018*/ 	.byte	0x04, 0x17
        /*001a*/ 	.short	(.L_12 - .L_11)
.L_11:
        /*001c*/ 	.word	0x00000000
        /*0020*/ 	.short	0x0000
        /*0022*/ 	.short	0x0000
        /*0024*/ 	.byte	0x00, 0xf5, 0x21, 0x00


	//----- nvinfo : EIATTR_SPARSE_MMA_MASK
	.align		4
.L_12:
        /*0028*/ 	.byte	0x03, 0x50
        /*002a*/ 	.short	0x0000


	//----- nvinfo : EIATTR_MAXREG_COUNT
	.align		4
        /*002c*/ 	.byte	0x03, 0x1b
        /*002e*/ 	.short	0x00ff


	//----- nvinfo : EIATTR_EXTERNS
	.align		4
        /*0030*/ 	.byte	0x04, 0x0f
        /*0032*/ 	.short	(.L_14 - .L_13)


	//   ....[0]....
	.align		4
.L_13:
        /*0034*/ 	.word	index@(vprintf)


	//----- nvinfo : EIATTR_MERCURY_ISA_VERSION
	.align		4
.L_14:
        /*0038*/ 	.byte	0x03, 0x5f
        /*003a*/ 	.short	0x0101


	//----- nvinfo : EIATTR_VRC_CTA_INIT_COUNT
	.align		4
        /*003c*/ 	.byte	0x02, 0x4a
	.zero		1
	.zero		1


	//----- nvinfo : EIATTR_SYSCALL_OFFSETS
	.align		4
        /*0040*/ 	.byte	0x04, 0x46
        /*0042*/ 	.short	(.L_16 - .L_15)


	//   ....[0]....
.L_15:
        /*0044*/ 	.word	0x000002e0


	//----- nvinfo : EIATTR_EXIT_INSTR_OFFSETS
	.align		4
.L_16:
        /*0048*/ 	.byte	0x04, 0x1c
        /*004a*/ 	.short	(.L_18 - .L_17)


	//   ....[0]....
.L_17:
        /*004c*/ 	.word	0x000000a0


	//   ....[1]....
        /*0050*/ 	.word	0x000000f0


	//   ....[2]....
        /*0054*/ 	.word	0x00000140


	//   ....[3]....
        /*0058*/ 	.word	0x000001a0


	//   ....[4]....
        /*005c*/ 	.word	0x000001f0


	//   ....[5]....
        /*0060*/ 	.word	0x00000250


	//   ....[6]....
        /*0064*/ 	.word	0x000002f0


	//----- nvinfo : EIATTR_CBANK_PARAM_SIZE
	.align		4
.L_18:
        /*0068*/ 	.byte	0x03, 0x19
        /*006a*/ 	.short	0x0010


	//----- nvinfo : EIATTR_PARAM_CBANK
	.align		4
        /*006c*/ 	.byte	0x04, 0x0a
        /*006e*/ 	.short	(.L_20 - .L_19)
	.align		4
.L_19:
        /*0070*/ 	.word	index@(.nv.constant0._Z12Agent_actionP4int2Ps)
        /*0074*/ 	.short	0x0380
        /*0076*/ 	.short	0x0010


	//----- nvinfo : EIATTR_SW_WAR
	.align		4
.L_20:
        /*0078*/ 	.byte	0x04, 0x36
        /*007a*/ 	.short	(.L_22 - .L_21)
.L_21:
        /*007c*/ 	.word	0x00000008
.L_22:


//--------------------- .nv.callgraph             --------------------------
	.section	.nv.callgraph,"",@"SHT_CUDA_CALLGRAPH"
	.align	4
	.sectionentsize	8
	.align		4
        /*0000*/ 	.word	0x00000000
	.align		4
        /*0004*/ 	.word	0xffffffff
	.align		4
        /*0008*/ 	.word	index@(_Z12Agent_actionP4int2Ps)
	.align		4
        /*000c*/ 	.word	index@(vprintf)
	.align		4
        /*0010*/ 	.word	0x00000000
	.align		4
        /*0014*/ 	.word	0xfffffffe
	.align		4
        /*0018*/ 	.word	0x00000000
	.align		4
        /*001c*/ 	.word	0xfffffffd
	.align		4
        /*0020*/ 	.word	0x00000000
	.align		4
        /*0024*/ 	.word	0xfffffffc


//--------------------- .nv.constant4             --------------------------
	.section	.nv.constant4,"a",@progbits
	.align	8
	.align		8
.nv.constant4:
        /*0000*/ 	.dword	vprintf
	.align		8
        /*0008*/ 	.dword	$str


//--------------------- .text._Z12Agent_actionP4int2Ps --------------------------
	.section	.text._Z12Agent_actionP4int2Ps,"ax",@progbits
	.align	128
        .global         _Z12Agent_actionP4int2Ps
        .type           _Z12Agent_actionP4int2Ps,@function
        .size           _Z12Agent_actionP4int2Ps,(.L_x_2 - _Z12Agent_actionP4int2Ps)
        .other          _Z12Agent_actionP4int2Ps,@"STO_CUDA_ENTRY STV_DEFAULT"
_Z12Agent_actionP4int2Ps:
.text._Z12Agent_actionP4int2Ps:
[----:B------:R-:W0:Y:S08]  /*0000*/  LDC R1, c[0x0][0x37c] ;  /* 0x0000df00ff017b82 */ /* 0x000e300000000800 */
[----:B------:R-:W1:Y:S01]  /*0010*/  LDC.64 R2, c[0x0][0x380] ;  /* 0x0000e000ff027b82 */ /* 0x000e620000000a00 */
[----:B------:R-:W1:Y:S01]  /*0020*/  LDCU.64 UR4, c[0x0][0x358] ;  /* 0x00006b00ff0477ac */ /* 0x000e620008000a00 */
[----:B0-----:R-:W-:Y:S01]  /*0030*/  VIADD R1, R1, 0xfffffff8 ;  /* 0xfffffff801017836 */ /* 0x001fe20000000000 */
[----:B-1----:R-:W2:Y:S01]  /*0040*/  LDG.E.64 R2, desc[UR4][R2.64] ;  /* 0x0000000402027981 */ /* 0x002ea2000c1e1b00 */
[----:B------:R-:W0:Y:S03]  /*0050*/  LDCU UR6, c[0x0][0x2f8] ;  /* 0x00005f00ff0677ac */ /* 0x000e260008000800 */
[----:B0-----:R-:W-:-:S02]  /*0060*/  IADD3 R6, P1, PT, R1, UR6, RZ ;  /* 0x0000000601067c10 */ /* 0x001fc4000ff3e0ff */
[----:B--2---:R-:W-:-:S13]  /*0070*/  LOP3.LUT P0, RZ, R3, R2, RZ, 0xfc, !PT ;  /* 0x0000000203ff7212 */ /* 0x004fda000780fcff */
[----:B------:R-:W0:Y:S02]  /*0080*/  @!P0 LDC.64 R4, c[0x0][0x388] ;  /* 0x0000e200ff048b82 */ /* 0x000e240000000a00 */
[----:B0-----:R0:W-:Y:S01]  /*0090*/  @!P0 STG.E.U16 desc[UR4][R4.64], RZ ;  /* 0x000000ff04008986 */ /* 0x0011e2000c101504 */
[----:B------:R-:W-:Y:S05]  /*00a0*/  @!P0 EXIT ;  /* 0x000000000000894d */ /* 0x000fea0003800000 */
[----:B------:R-:W-:-:S04]  /*00b0*/  ISETP.NE.AND P0, PT, R2, 0x1, PT ;  /* 0x000000010200780c */ /* 0x000fc80003f05270 */
[----:B------:R-:W-:-:S13]  /*00c0*/  ISETP.NE.OR P0, PT, R3, RZ, P0 ;  /* 0x000000ff0300720c */ /* 0x000fda0000705670 */
[----:B0-----:R-:W0:Y:S02]  /*00d0*/  @!P0 LDC.64 R4, c[0x0][0x388] ;  /* 0x0000e200ff048b82 */ /* 0x001e240000000a00 */
[----:B0-----:R0:W-:Y:S01]  /*00e0*/  @!P0 STG.E.U16 desc[UR4][R4.64], RZ ;  /* 0x000000ff04008986 */ /* 0x0011e2000c101504 */
[----:B------:R-:W-:Y:S05]  /*00f0*/  @!P0 EXIT ;  /* 0x000000000000894d */ /* 0x000fea0003800000 */
[----:B------:R-:W-:-:S04]  /*0100*/  ISETP.NE.AND P0, PT, R2, 0x2, PT ;  /* 0x000000020200780c */ /* 0x000fc80003f05270 */
[----:B------:R-:W-:-:S13]  /*0110*/  ISETP.NE.OR P0, PT, R3, RZ, P0 ;  /* 0x000000ff0300720c */ /* 0x000fda0000705670 */
[----:B0-----:R-:W0:Y:S02]  /*0120*/  @!P0 LDC.64 R4, c[0x0][0x388] ;  /* 0x0000e200ff048b82 */ /* 0x001e240000000a00 */
[----:B0-----:R0:W-:Y:S01]  /*0130*/  @!P0 STG.E.U16 desc[UR4][R4.64], RZ ;  /* 0x000000ff04008986 */ /* 0x0011e2000c101504 */
[----:B------:R-:W-:Y:S05]  /*0140*/  @!P0 EXIT ;  /* 0x000000000000894d */ /* 0x000fea0003800000 */
[----:B------:R-:W-:Y:S01]  /*0150*/  ISETP.NE.AND P0, PT, R2, 0x3, PT ;  /* 0x000000030200780c */ /* 0x000fe20003f05270 */
[----:B------:R-:W-:-:S03]  /*0160*/  IMAD.MOV.U32 R0, RZ, RZ, 0x1 ;  /* 0x00000001ff007424 */ /* 0x000fc600078e00ff */
[----:B------:R-:W-:-:S13]  /*0170*/  ISETP.NE.OR P2, PT, R3, RZ, P0 ;  /* 0x000000ff0300720c */ /* 0x000fda0000745670 */
[----:B0-----:R-:W0:Y:S02]  /*0180*/  @!P2 LDC.64 R4, c[0x0][0x388] ;  /* 0x0000e200ff04ab82 */ /* 0x001e240000000a00 */
[----:B0-----:R0:W-:Y:S01]  /*0190*/  @!P2 STG.E.U16 desc[UR4][R4.64], R0 ;  /* 0x000000000400a986 */ /* 0x0011e2000c101504 */
[----:B------:R-:W-:Y:S05]  /*01a0*/  @!P2 EXIT ;  /* 0x000000000000a94d */ /* 0x000fea0003800000 */
[----:B------:R-:W-:Y:S01]  /*01b0*/  ISETP.NE.OR P2, PT, R3, 0x1, P0 ;  /* 0x000000010300780c */ /* 0x000fe20000745670 */
[----:B0-----:R-:W-:-:S12]  /*01c0*/  IMAD.MOV.U32 R0, RZ, RZ, 0x1 ;  /* 0x00000001ff007424 */ /* 0x001fd800078e00ff */
[----:B------:R-:W0:Y:S02]  /*01d0*/  @!P2 LDC.64 R4, c[0x0][0x388] ;  /* 0x0000e200ff04ab82 */ /* 0x000e240000000a00 */
[----:B0-----:R0:W-:Y:S01]  /*01e0*/  @!P2 STG.E.U16 desc[UR4][R4.64], R0 ;  /* 0x000000000400a986 */ /* 0x0011e2000c101504 */
[----:B------:R-:W-:Y:S05]  /*01f0*/  @!P2 EXIT ;  /* 0x000000000000a94d */ /* 0x000fea0003800000 */
[----:B------:R-:W-:Y:S01]  /*0200*/  ISETP.NE.OR P0, PT, R3, 0x2, P0 ;  /* 0x000000020300780c */ /* 0x000fe20000705670 */
[----:B0-----:R-:W-:Y:S01]  /*0210*/  IMAD.MOV.U32 R0, RZ, RZ, 0x2 ;  /* 0x00000002ff007424 */ /* 0x001fe200078e00ff */
[----:B------:R-:W0:Y:S11]  /*0220*/  LDCU UR6, c[0x0][0x2fc] ;  /* 0x00005f80ff0677ac */ /* 0x000e360008000800 */
[----:B------:R-:W1:Y:S02]  /*0230*/  @!P0 LDC.64 R4, c[0x0][0x388] ;  /* 0x0000e200ff048b82 */ /* 0x000e640000000a00 */
[----:B-1----:R1:W-:Y:S01]  /*0240*/  @!P0 STG.E.U16 desc[UR4][R4.64], R0 ;  /* 0x0000000004008986 */ /* 0x0023e2000c101504 */
[----:B0-----:R-:W-:Y:S05]  /*0250*/  @!P0 EXIT ;  /* 0x000000000000894d */ /* 0x001fea0003800000 */
[----:B-1----:R-:W-:Y:S01]  /*0260*/  MOV R0, 0x0 ;  /* 0x0000000000007802 */ /* 0x002fe20000000f00 */
[----:B------:R0:W-:Y:S01]  /*0270*/  STL.64 [R1], R2 ;  /* 0x0000000201007387 */ /* 0x0001e20000100a00 */
[----:B------:R-:W1:Y:S01]  /*0280*/  LDCU.64 UR4, c[0x4][0x8] ;  /* 0x01000100ff0477ac */ /* 0x000e620008000a00 */
[----:B------:R-:W-:Y:S01]  /*0290*/  IMAD.X R7, RZ, RZ, UR6, P1 ;  /* 0x00000006ff077e24 */ /* 0x000fe200088e06ff */
[----:B------:R0:W2:Y:S01]  /*02a0*/  LDC.64 R8, c[0x4][R0] ;  /* 0x0100000000087b82 */ /* 0x0000a20000000a00 */
[----:B-1----:R-:W-:Y:S02]  /*02b0*/  IMAD.U32 R4, RZ, RZ, UR4 ;  /* 0x00000004ff047e24 */ /* 0x002fe4000f8e00ff */
[----:B0-----:R-:W-:-:S07]  /*02c0*/  IMAD.U32 R5, RZ, RZ, UR5 ;  /* 0x00000005ff057e24 */ /* 0x001fce000f8e00ff */
[----:B------:R-:W-:-:S07]  /*02d0*/  LEPC R20, `(.L_x_0) ;  /* 0x000000001014794e */ /* 0x000fce0000000000 */
[----:B--2---:R-:W-:Y:S05]  /*02e0*/  CALL.ABS.NOINC R8 ;  /* 0x0000000008007343 */ /* 0x004fea0003c00000 */
.L_x_0:
[----:B------:R-:W-:Y:S05]  /*02f0*/  EXIT ;  /* 0x000000000000794d */ /* 0x000fea0003800000 */
.L_x_1:
[----:B------:R-:W-:-:S00]  /*0300*/  BRA `(.L_x_1) ;  /* 0xfffffffc00fc7947 */ /* 0x000fc0000383ffff */
[----:B------:R-:W-:-:S00]  /*0310*/  NOP ;  /* 0x0000000000007918 */ /* 0x000fc00000000000 */
        /* <DEDUP_REMOVED lines=14> */
.L_x_2:


//--------------------- .nv.global.init           --------------------------
	.section	.nv.global.init,"aw",@progbits
.nv.global.init:
	.type		$str,@object
	.size		$str,(.L_0 - $str)
$str:
        /*0000*/ 	.byte	0x54, 0x68, 0x65, 0x20, 0x63, 0x75, 0x72, 0x72, 0x65, 0x6e, 0x74, 0x20, 0x70, 0x6f, 0x73, 0x69
        /*0010*/ 	.byte	0x74, 0x69, 0x6f, 0x6e, 0x20, 0x69, 0x73, 0x3a, 0x20, 0x28, 0x25, 0x64, 0x2c, 0x20, 0x25, 0x64
        /*0020*/ 	.byte	0x29, 0x00
.L_0:


//--------------------- .nv.shared.reserved.0     --------------------------
	.section	.nv.shared.reserved.0,"aw",@nobits
	.weak		__nv_reservedSMEM_offset_0_alias
	.size		__nv_reservedSMEM_offset_0_alias, 0, 64
	.other		__nv_reservedSMEM_offset_0_alias,@"STO_CUDA_RESERVED_SHARED STV_DEFAULT"
__nv_reservedSMEM_offset_0_alias:
	.zero		0
	.zero		64


//--------------------- .nv.constant0._Z12Agent_actionP4int2Ps --------------------------
	.section	.nv.constant0._Z12Agent_actionP4int2Ps,"a",@progbits
	.sectionflags	@""
	.align	4
.nv.constant0._Z12Agent_actionP4int2Ps:
	.zero		912


//--------------------- SYMBOLS --------------------------

	.type		.nv.reservedSmem.offset0,@object
	.size		.nv.reservedSmem.offset0,0x4
	.type		vprintf,@function
